//
// Generated by NVIDIA NVVM Compiler
//
// Compiler Build ID: CL-36424714
// Cuda compilation tools, release 13.0, V13.0.88
// Based on NVVM 20.0.0
//

.version 9.0
.target sm_100
.address_size 64

	// .globl	_Z17word_count_kernelPcS_PiS0_S0_

.visible .entry _Z17word_count_kernelPcS_PiS0_S0_(
	.param .u64 .ptr .align 1 _Z17word_count_kernelPcS_PiS0_S0__param_0,
	.param .u64 .ptr .align 1 _Z17word_count_kernelPcS_PiS0_S0__param_1,
	.param .u64 .ptr .align 1 _Z17word_count_kernelPcS_PiS0_S0__param_2,
	.param .u64 .ptr .align 1 _Z17word_count_kernelPcS_PiS0_S0__param_3,
	.param .u64 .ptr .align 1 _Z17word_count_kernelPcS_PiS0_S0__param_4
)
{
	.local .align 4 .b8 	__local_depot0[100];
	.reg .b64 	%SP;
	.reg .b64 	%SPL;
	.reg .pred 	%p<10>;
	.reg .b16 	%rs<9>;
	.reg .b32 	%r<51>;
	.reg .b64 	%rd<42>;

	mov.u64 	%SPL, __local_depot0;
	ld.param.u64 	%rd19, [_Z17word_count_kernelPcS_PiS0_S0__param_0];
	ld.param.u64 	%rd15, [_Z17word_count_kernelPcS_PiS0_S0__param_1];
	ld.param.u64 	%rd20, [_Z17word_count_kernelPcS_PiS0_S0__param_2];
	ld.param.u64 	%rd16, [_Z17word_count_kernelPcS_PiS0_S0__param_3];
	ld.param.u64 	%rd17, [_Z17word_count_kernelPcS_PiS0_S0__param_4];
	cvta.to.global.u64 	%rd1, %rd19;
	cvta.to.global.u64 	%rd21, %rd20;
	add.u64 	%rd2, %SPL, 0;
	mov.u32 	%r20, %tid.x;
	mov.u32 	%r21, %ctaid.x;
	mov.u32 	%r22, %ntid.x;
	mad.lo.s32 	%r23, %r21, %r22, %r20;
	mul.wide.s32 	%rd23, %r23, 4;
	add.s64 	%rd24, %rd21, %rd23;
	ld.global.u32 	%r24, [%rd24];
	cvt.s64.s32 	%rd3, %r24;
	ld.global.u32 	%r1, [%rd24+4];
	not.b32 	%r25, %r24;
	add.s32 	%r2, %r1, %r25;
	setp.lt.s32 	%p1, %r2, 1;
	mov.b64 	%rd41, 0;
	@%p1 bra 	$L__BB0_8;
	cvt.u32.u64 	%r28, %rd3;
	sub.s32 	%r29, %r1, %r28;
	add.s32 	%r30, %r29, -2;
	and.b32  	%r3, %r2, 3;
	setp.lt.u32 	%p2, %r30, 3;
	mov.b32 	%r48, 0;
	@%p2 bra 	$L__BB0_4;
	and.b32  	%r48, %r2, 2147483644;
	neg.s32 	%r43, %r48;
	mov.b32 	%r44, 0;
	mov.u64 	%rd38, %rd2;
$L__BB0_3:
	cvt.s64.s32 	%rd25, %r44;
	add.s64 	%rd26, %rd3, %rd25;
	add.s64 	%rd27, %rd1, %rd26;
	ld.global.u8 	%r32, [%rd27+4];
	ld.global.u8 	%r33, [%rd27+3];
	prmt.b32 	%r34, %r33, %r32, 0x3340U;
	ld.global.u8 	%r35, [%rd27+2];
	ld.global.u8 	%r36, [%rd27+1];
	prmt.b32 	%r37, %r36, %r35, 0x3340U;
	prmt.b32 	%r38, %r37, %r34, 0x5410U;
	st.local.u32 	[%rd38], %r38;
	add.s32 	%r44, %r44, 4;
	add.s32 	%r43, %r43, 4;
	add.s64 	%rd38, %rd38, 4;
	setp.ne.s32 	%p3, %r43, 0;
	@%p3 bra 	$L__BB0_3;
$L__BB0_4:
	setp.eq.s32 	%p4, %r3, 0;
	@%p4 bra 	$L__BB0_7;
	cvt.u64.u32 	%rd28, %r48;
	add.s64 	%rd29, %rd3, %rd28;
	add.s64 	%rd30, %rd29, %rd1;
	add.s64 	%rd40, %rd30, 1;
	add.s64 	%rd39, %rd2, %rd28;
	neg.s32 	%r47, %r3;
	add.s32 	%r48, %r48, %r3;
$L__BB0_6:
	.pragma "nounroll";
	ld.global.u8 	%rs4, [%rd40];
	st.local.u8 	[%rd39], %rs4;
	add.s64 	%rd40, %rd40, 1;
	add.s64 	%rd39, %rd39, 1;
	add.s32 	%r47, %r47, 1;
	setp.ne.s32 	%p5, %r47, 0;
	@%p5 bra 	$L__BB0_6;
$L__BB0_7:
	cvt.u64.u32 	%rd41, %r48;
$L__BB0_8:
	add.s64 	%rd31, %rd2, %rd41;
	mov.b16 	%rs5, 0;
	st.local.u8 	[%rd31], %rs5;
	ld.local.u8 	%rs8, [%rd2];
	setp.eq.s16 	%p6, %rs8, 0;
	mov.b32 	%r50, 0;
	@%p6 bra 	$L__BB0_12;
	cvta.to.global.u64 	%rd14, %rd15;
	mov.b32 	%r50, 0;
$L__BB0_10:
	cvt.u64.u32 	%rd32, %r50;
	add.s64 	%rd33, %rd14, %rd32;
	ld.global.u8 	%rs6, [%rd33];
	setp.ne.s16 	%p7, %rs8, %rs6;
	@%p7 bra 	$L__BB0_12;
	add.s32 	%r50, %r50, 1;
	add.s64 	%rd35, %rd2, %rd32;
	ld.local.u8 	%rs8, [%rd35+1];
	setp.ne.s16 	%p8, %rs8, 0;
	@%p8 bra 	$L__BB0_10;
$L__BB0_12:
	cvta.to.global.u64 	%rd36, %rd17;
	ld.global.u32 	%r41, [%rd36];
	setp.ne.s32 	%p9, %r50, %r41;
	@%p9 bra 	$L__BB0_14;
	cvta.to.global.u64 	%rd37, %rd16;
	atom.global.add.u32 	%r42, [%rd37], 1;
$L__BB0_14:
	ret;

}


// ===== COMPILED SASS (sm_100) =====

	.target	sm_100

	.elftype	@"ET_EXEC"


//--------------------- .note.nv.tkinfo           --------------------------
	.section	.note.nv.tkinfo,"",@"SHT_NOTE"
	.sectionflags	@"SHF_NOTE_NV_TKINFO"
	.tkinfo
        /*0018*/ 	.word	0x00000002
        /*0030*/ 	.string	""
        /*0030*/ 	.string	"ptxas"
        /*0030*/ 	.string	"Cuda compilation tools, release 13.0, V13.0.88"
        /*0030*/ 	.string	"Build cuda_13.0.r13.0/compiler.36424714_0"
        /*0030*/ 	.string	"-arch sm_100 -m 64 "



//--------------------- .note.nv.cuinfo           --------------------------
	.section	.note.nv.cuinfo,"",@"SHT_NOTE"
	.sectionflags	@"SHF_NOTE_NV_CUINFO"
        /*0018*/ 	.short	0x0002
        /*001a*/ 	.short	0x0064
        /*001c*/ 	.short	0x0082
	.zero		2


//--------------------- .nv.info                  --------------------------
	.section	.nv.info,"",@"SHT_CUDA_INFO"
	.align	4


	//----- nvinfo : EIATTR_REGCOUNT
	.align		4
        /*0000*/ 	.byte	0x04, 0x2f
        /*0002*/ 	.short	(.L_1 - .L_0)
	.align		4
.L_0:
        /*0004*/ 	.word	index@(_Z17word_count_kernelPcS_PiS0_S0_)
        /*0008*/ 	.word	0x00000020


	//----- nvinfo : EIATTR_FRAME_SIZE
	.align		4
.L_1:
        /*000c*/ 	.byte	0x04, 0x11
        /*000e*/ 	.short	(.L_3 - .L_2)
	.align		4
.L_2:
        /*0010*/ 	.word	index@(_Z17word_count_kernelPcS_PiS0_S0_)
        /*0014*/ 	.word	0x00000068


	//----- nvinfo : EIATTR_MIN_STACK_SIZE
	.align		4
.L_3:
        /*0018*/ 	.byte	0x04, 0x12
        /*001a*/ 	.short	(.L_5 - .L_4)
	.align		4
.L_4:
        /*001c*/ 	.word	index@(_Z17word_count_kernelPcS_PiS0_S0_)
        /*0020*/ 	.word	0x00000068
.L_5:


//--------------------- .nv.compat                --------------------------
	.section	.nv.compat,"",@"SHT_CUDA_COMPAT_INFO"
	.align	4
        /*0000*/ 	.byte	0x02, 0x09, 0x00, 0x00, 0x02, 0x02, 0x01, 0x00, 0x02, 0x05, 0x05, 0x00, 0x03, 0x07, 0x01, 0x01
        /*0010*/ 	.byte	0x02, 0x03, 0x00, 0x00, 0x02, 0x06, 0x01, 0x00, 0x04, 0x0b, 0x08, 0x00, 0x09, 0x00, 0x00, 0x00
        /*0020*/ 	.byte	0x00, 0x00, 0x00, 0x00


//--------------------- .nv.info._Z17word_count_kernelPcS_PiS0_S0_ --------------------------
	.section	.nv.info._Z17word_count_kernelPcS_PiS0_S0_,"",@"SHT_CUDA_INFO"
	.sectionflags	@""
	.align	4


	//----- nvinfo : EIATTR_CUDA_API_VERSION
	.align		4
        /*0000*/ 	.byte	0x04, 0x37
        /*0002*/ 	.short	(.L_7 - .L_6)
.L_6:
        /*0004*/ 	.word	0x00000082


	//----- nvinfo : EIATTR_KPARAM_INFO
	.align		4
.L_7:
        /*0008*/ 	.byte	0x04, 0x17
        /*000a*/ 	.short	(.L_9 - .L_8)
.L_8:
        /*000c*/ 	.word	0x00000000
        /*0010*/ 	.short	0x0004
        /*0012*/ 	.short	0x0020
        /*0014*/ 	.byte	0x00, 0xf5, 0x21, 0x00


	//----- nvinfo : EIATTR_KPARAM_INFO
	.align		4
.L_9:
        /*0018*/ 	.byte	0x04, 0x17
        /*001a*/ 	.short	(.L_11 - .L_10)
.L_10:
        /*001c*/ 	.word	0x00000000
        /*0020*/ 	.short	0x0003
        /*0022*/ 	.short	0x0018
        /*0024*/ 	.byte	0x00, 0xf5, 0x21, 0x00


	//----- nvinfo : EIATTR_KPARAM_INFO
	.align		4
.L_11:
        /*0028*/ 	.byte	0x04, 0x17
        /*002a*/ 	.short	(.L_13 - .L_12)
.L_12:
        /*002c*/ 	.word	0x00000000
        /*0030*/ 	.short	0x0002
        /*0032*/ 	.short	0x0010
        /*0034*/ 	.byte	0x00, 0xf5, 0x21, 0x00


	//----- nvinfo : EIATTR_KPARAM_INFO
	.align		4
.L_13:
        /*0038*/ 	.byte	0x04, 0x17
        /*003a*/ 	.short	(.L_15 - .L_14)
.L_14:
        /*003c*/ 	.word	0x00000000
        /*0040*/ 	.short	0x0001
        /*0042*/ 	.short	0x0008
        /*0044*/ 	.byte	0x00, 0xf5, 0x21, 0x00


	//----- nvinfo : EIATTR_KPARAM_INFO
	.align		4
.L_15:
        /*0048*/ 	.byte	0x04, 0x17
        /*004a*/ 	.short	(.L_17 - .L_16)
.L_16:
        /*004c*/ 	.word	0x00000000
        /*0050*/ 	.short	0x0000
        /*0052*/ 	.short	0x0000
        /*0054*/ 	.byte	0x00, 0xf5, 0x21, 0x00


	//----- nvinfo : EIATTR_SPARSE_MMA_MASK
	.align		4
.L_17:
        /*0058*/ 	.byte	0x03, 0x50
        /*005a*/ 	.short	0x0000


	//----- nvinfo : EIATTR_MAXREG_COUNT
	.align		4
        /*005c*/ 	.byte	0x03, 0x1b
        /*005e*/ 	.short	0x00ff


	//----- nvinfo : EIATTR_MERCURY_ISA_VERSION
	.align		4
        /*0060*/ 	.byte	0x03, 0x5f
        /*0062*/ 	.short	0x0101


	//----- nvinfo : EIATTR_INT_WARP_WIDE_INSTR_OFFSETS
	.align		4
        /*0064*/ 	.byte	0x04, 0x31
        /*0066*/ 	.short	(.L_19 - .L_18)


	//   ....[0]....
.L_18:
        /*0068*/ 	.word	0x00000c50


	//----- nvinfo : EIATTR_VRC_CTA_INIT_COUNT
	.align		4
.L_19:
        /*006c*/ 	.byte	0x02, 0x4a
	.zero		1
	.zero		1


	//----- nvinfo : EIATTR_EXIT_INSTR_OFFSETS
	.align		4
        /*0070*/ 	.byte	0x04, 0x1c
        /*0072*/ 	.short	(.L_21 - .L_20)


	//   ....[0]....
.L_20:
        /*0074*/ 	.word	0x00000c20


	//   ....[1]....
        /*0078*/ 	.word	0x00000ca0


	//----- nvinfo : EIATTR_CRS_STACK_SIZE
	.align		4
.L_21:
        /*007c*/ 	.byte	0x04, 0x1e
        /*007e*/ 	.short	(.L_23 - .L_22)
.L_22:
        /*0080*/ 	.word	0x00000000


	//----- nvinfo : EIATTR_CBANK_PARAM_SIZE
	.align		4
.L_23:
        /*0084*/ 	.byte	0x03, 0x19
        /*0086*/ 	.short	0x0028


	//----- nvinfo : EIATTR_PARAM_CBANK
	.align		4
        /*0088*/ 	.byte	0x04, 0x0a
        /*008a*/ 	.short	(.L_25 - .L_24)
	.align		4
.L_24:
        /*008c*/ 	.word	index@(.nv.constant0._Z17word_count_kernelPcS_PiS0_S0_)
        /*0090*/ 	.short	0x0380
        /*0092*/ 	.short	0x0028


	//----- nvinfo : EIATTR_SW_WAR
	.align		4
.L_25:
        /*0094*/ 	.byte	0x04, 0x36
        /*0096*/ 	.short	(.L_27 - .L_26)
.L_26:
        /*0098*/ 	.word	0x00000008
.L_27:


//--------------------- .nv.callgraph             --------------------------
	.section	.nv.callgraph,"",@"SHT_CUDA_CALLGRAPH"
	.align	4
	.sectionentsize	8
	.align		4
        /*0000*/ 	.word	0x00000000
	.align		4
        /*0004*/ 	.word	0xffffffff
	.align		4
        /*0008*/ 	.word	0x00000000
	.align		4
        /*000c*/ 	.word	0xfffffffe
	.align		4
        /*0010*/ 	.word	0x00000000
	.align		4
        /*0014*/ 	.word	0xfffffffd
	.align		4
        /*0018*/ 	.word	0x00000000
	.align		4
        /*001c*/ 	.word	0xfffffffc


//--------------------- .text._Z17word_count_kernelPcS_PiS0_S0_ --------------------------
	.section	.text._Z17word_count_kernelPcS_PiS0_S0_,"ax",@progbits
	.align	128
        .global         _Z17word_count_kernelPcS_PiS0_S0_
        .type           _Z17word_count_kernelPcS_PiS0_S0_,@function
        .size           _Z17word_count_kernelPcS_PiS0_S0_,(.L_x_17 - _Z17word_count_kernelPcS_PiS0_S0_)
        .other          _Z17word_count_kernelPcS_PiS0_S0_,@"STO_CUDA_ENTRY STV_DEFAULT"
_Z17word_count_kernelPcS_PiS0_S0_:
.text._Z17word_count_kernelPcS_PiS0_S0_:
[----:B------:R-:W0:Y:S01]  /*0000*/  LDC R1, c[0x0][0x37c] ;  /* 0x0000df00ff017b82 */ /* 0x000e220000000800 */
[----:B------:R-:W1:Y:S07]  /*0010*/  S2R R3, SR_TID.X ;  /* 0x0000000000037919 */ /* 0x000e6e0000002100 */
[----:B------:R-:W1:Y:S01]  /*0020*/  S2UR UR6, SR_CTAID.X ;  /* 0x00000000000679c3 */ /* 0x000e620000002500 */
[----:B------:R-:W2:Y:S01]  /*0030*/  LDCU.64 UR4, c[0x0][0x358] ;  /* 0x00006b00ff0477ac */ /* 0x000ea20008000a00 */
[----:B0-----:R-:W-:-:S06]  /*0040*/  VIADD R1, R1, 0xffffff98 ;  /* 0xffffff9801017836 */ /* 0x001fcc0000000000 */
[----:B------:R-:W1:Y:S01]  /*0050*/  LDC R0, c[0x0][0x360] ;  /* 0x0000d800ff007b82 */ /* 0x000e620000000800 */
[----:B------:R-:W0:Y:S07]  /*0060*/  LDCU.64 UR10, c[0x0][0x380] ;  /* 0x00007000ff0a77ac */ /* 0x000e2e0008000a00 */
[----:B------:R-:W3:Y:S01]  /*0070*/  LDC.64 R4, c[0x0][0x390] ;  /* 0x0000e400ff047b82 */ /* 0x000ee20000000a00 */
[----:B-1----:R-:W-:Y:S01]  /*0080*/  IMAD R3, R0, UR6, R3 ;  /* 0x0000000600037c24 */ /* 0x002fe2000f8e0203 */
[----:B------:R-:W1:Y:S03]  /*0090*/  LDCU.64 UR6, c[0x0][0x380] ;  /* 0x00007000ff0677ac */ /* 0x000e660008000a00 */
[----:B---3--:R-:W-:-:S05]  /*00a0*/  IMAD.WIDE R4, R3, 0x4, R4 ;  /* 0x0000000403047825 */ /* 0x008fca00078e0204 */
[----:B--2---:R-:W2:Y:S04]  /*00b0*/  LDG.E R3, desc[UR4][R4.64] ;  /* 0x0000000404037981 */ /* 0x004ea8000c1e1900 */
[----:B------:R-:W3:Y:S01]  /*00c0*/  LDG.E R2, desc[UR4][R4.64+0x4] ;  /* 0x0000040404027981 */ /* 0x000ee2000c1e1900 */
[----:B------:R-:W-:Y:S01]  /*00d0*/  BSSY.RECONVERGENT B2, `(.L_x_0) ;  /* 0x000009a000027945 */ /* 0x000fe20003800200 */
[----:B------:R-:W-:Y:S01]  /*00e0*/  IMAD.MOV.U32 R0, RZ, RZ, RZ ;  /* 0x000000ffff007224 */ /* 0x000fe200078e00ff */
[----:B--2---:R-:W-:-:S05]  /*00f0*/  LOP3.LUT R7, RZ, R3, RZ, 0x33, !PT ;  /* 0x00000003ff077212 */ /* 0x004fca00078e33ff */
[----:B---3--:R-:W-:-:S05]  /*0100*/  IMAD.IADD R7, R2, 0x1, R7 ;  /* 0x0000000102077824 */ /* 0x008fca00078e0207 */
[----:B------:R-:W-:-:S13]  /*0110*/  ISETP.GE.AND P0, PT, R7, 0x1, PT ;  /* 0x000000010700780c */ /* 0x000fda0003f06270 */
[----:B01----:R-:W-:Y:S05]  /*0120*/  @!P0 BRA `(.L_x_1) ;  /* 0x0000000800508947 */ /* 0x003fea0003800000 */
[--C-:B------:R-:W-:Y:S01]  /*0130*/  IADD3 R2, PT, PT, R2, -0x2, -R3.reuse ;  /* 0xfffffffe02027810 */ /* 0x100fe20007ffe803 */
[----:B------:R-:W-:Y:S01]  /*0140*/  BSSY.RECONVERGENT B1, `(.L_x_2) ;  /* 0x000007d000017945 */ /* 0x000fe20003800200 */
[----:B------:R-:W-:Y:S01]  /*0150*/  SHF.R.S32.HI R10, RZ, 0x1f, R3 ;  /* 0x0000001fff0a7819 */ /* 0x000fe20000011403 */
[----:B------:R-:W-:Y:S01]  /*0160*/  IMAD.MOV.U32 R0, RZ, RZ, RZ ;  /* 0x000000ffff007224 */ /* 0x000fe200078e00ff */
[----:B------:R-:W-:Y:S02]  /*0170*/  ISETP.GE.U32.AND P0, PT, R2, 0x3, PT ;  /* 0x000000030200780c */ /* 0x000fe40003f06070 */
[----:B------:R-:W-:-:S11]  /*0180*/  LOP3.LUT R11, R7, 0x3, RZ, 0xc0, !PT ;  /* 0x00000003070b7812 */ /* 0x000fd600078ec0ff */
[----:B------:R-:W-:Y:S05]  /*0190*/  @!P0 BRA `(.L_x_3) ;  /* 0x0000000400dc8947 */ /* 0x000fea0003800000 */
[----:B------:R-:W-:Y:S01]  /*01a0*/  LOP3.LUT R0, R7, 0x7ffffffc, RZ, 0xc0, !PT ;  /* 0x7ffffffc07007812 */ /* 0x000fe200078ec0ff */
[----:B------:R-:W-:Y:S01]  /*01b0*/  BSSY.RELIABLE B0, `(.L_x_4) ;  /* 0x0000065000007945 */ /* 0x000fe20003800100 */
[----:B------:R-:W-:Y:S02]  /*01c0*/  IMAD.MOV.U32 R12, RZ, RZ, RZ ;  /* 0x000000ffff0c7224 */ /* 0x000fe400078e00ff */
[----:B------:R-:W-:Y:S02]  /*01d0*/  IMAD.MOV.U32 R2, RZ, RZ, R1 ;  /* 0x000000ffff027224 */ /* 0x000fe400078e0001 */
[----:B------:R-:W-:-:S05]  /*01e0*/  IMAD.MOV R13, RZ, RZ, -R0 ;  /* 0x000000ffff0d7224 */ /* 0x000fca00078e0a00 */
[----:B------:R-:W-:-:S13]  /*01f0*/  ISETP.GE.AND P0, PT, R13, RZ, PT ;  /* 0x000000ff0d00720c */ /* 0x000fda0003f06270 */
[----:B------:R-:W-:Y:S05]  /*0200*/  @P0 BRA `(.L_x_5) ;  /* 0x00000004007c0947 */ /* 0x000fea0003800000 */
[----:B------:R-:W-:Y:S01]  /*0210*/  IMAD.MOV R4, RZ, RZ, -R13 ;  /* 0x000000ffff047224 */ /* 0x000fe200078e0a0d */
[----:B------:R-:W-:Y:S01]  /*0220*/  BSSY.RECONVERGENT B3, `(.L_x_6) ;  /* 0x0000039000037945 */ /* 0x000fe20003800200 */
[----:B------:R-:W-:-:S03]  /*0230*/  PLOP3.LUT P0, PT, PT, PT, PT, 0x80, 0x8 ;  /* 0x000000000008781c */ /* 0x000fc60003f0f070 */
[----:B------:R-:W-:-:S13]  /*0240*/  ISETP.GT.AND P1, PT, R4, 0xc, PT ;  /* 0x0000000c0400780c */ /* 0x000fda0003f24270 */
[----:B------:R-:W-:Y:S05]  /*0250*/  @!P1 BRA `(.L_x_7) ;  /* 0x0000000000d49947 */ /* 0x000fea0003800000 */
[----:B------:R-:W-:-:S13]  /*0260*/  PLOP3.LUT P0, PT, PT, PT, PT, 0x8, 0x80 ;  /* 0x000000000080781c */ /* 0x000fda0003f0e170 */
.L_x_8:
[--C-:B------:R-:W-:Y:S01]  /*0270*/  SHF.R.S32.HI R5, RZ, 0x1f, R12.reuse ;  /* 0x0000001fff057819 */ /* 0x100fe2000001140c */
[C---:B------:R-:W-:Y:S01]  /*0280*/  VIADD R6, R12.reuse, 0x4 ;  /* 0x000000040c067836 */ /* 0x040fe20000000000 */
[C---:B------:R-:W-:Y:S01]  /*0290*/  IADD3 R26, P1, P2, R3.reuse, UR6, R12 ;  /* 0x00000006031a7c10 */ /* 0x040fe2000fa3e00c */
[C---:B------:R-:W-:Y:S02]  /*02a0*/  VIADD R8, R12.reuse, 0x8 ;  /* 0x000000080c087836 */ /* 0x040fe40000000000 */
[----:B------:R-:W-:Y:S01]  /*02b0*/  VIADD R4, R12, 0xc ;  /* 0x0000000c0c047836 */ /* 0x000fe20000000000 */
[----:B------:R-:W-:Y:S02]  /*02c0*/  IADD3.X R27, PT, PT, R10, UR7, R5, P1, P2 ;  /* 0x000000070a1b7c10 */ /* 0x000fe40008fe4405 */
[--C-:B------:R-:W-:Y:S02]  /*02d0*/  SHF.R.S32.HI R5, RZ, 0x1f, R6.reuse ;  /* 0x0000001fff057819 */ /* 0x100fe40000011406 */
[----:B------:R-:W-:Y:S01]  /*02e0*/  IADD3 R6, P3, P4, R3, UR6, R6 ;  /* 0x0000000603067c10 */ /* 0x000fe2000fc7e006 */
[----:B------:R-:W2:Y:S01]  /*02f0*/  LDG.E.U8 R15, desc[UR4][R26.64+0x4] ;  /* 0x000004041a0f7981 */ /* 0x000ea2000c1e1100 */
[----:B------:R-:W-:-:S02]  /*0300*/  SHF.R.S32.HI R9, RZ, 0x1f, R8 ;  /* 0x0000001fff097819 */ /* 0x000fc40000011408 */
[C---:B------:R-:W-:Y:S01]  /*0310*/  IADD3.X R7, PT, PT, R10.reuse, UR7, R5, P3, P4 ;  /* 0x000000070a077c10 */ /* 0x040fe20009fe8405 */
[----:B------:R-:W2:Y:S01]  /*0320*/  LDG.E.U8 R16, desc[UR4][R26.64+0x3] ;  /* 0x000003041a107981 */ /* 0x000ea2000c1e1100 */
[----:B------:R-:W-:Y:S02]  /*0330*/  SHF.R.S32.HI R5, RZ, 0x1f, R4 ;  /* 0x0000001fff057819 */ /* 0x000fe40000011404 */
[C---:B------:R-:W-:Y:S01]  /*0340*/  IADD3 R8, P1, P2, R3.reuse, UR6, R8 ;  /* 0x0000000603087c10 */ /* 0x040fe2000fa3e008 */
[----:B------:R-:W3:Y:S01]  /*0350*/  LDG.E.U8 R14, desc[UR4][R26.64+0x2] ;  /* 0x000002041a0e7981 */ /* 0x000ee2000c1e1100 */
[----:B------:R-:W-:Y:S02]  /*0360*/  IADD3 R4, P3, P4, R3, UR6, R4 ;  /* 0x0000000603047c10 */ /* 0x000fe4000fc7e004 */
[C---:B------:R-:W-:Y:S01]  /*0370*/  IADD3.X R9, PT, PT, R10.reuse, UR7, R9, P1, P2 ;  /* 0x000000070a097c10 */ /* 0x040fe20008fe4409 */
[----:B------:R-:W3:Y:S01]  /*0380*/  LDG.E.U8 R21, desc[UR4][R26.64+0x1] ;  /* 0x000001041a157981 */ /* 0x000ee2000c1e1100 */
[----:B------:R-:W-:-:S03]  /*0390*/  IADD3.X R5, PT, PT, R10, UR7, R5, P3, P4 ;  /* 0x000000070a057c10 */ /* 0x000fc60009fe8405 */
[----:B------:R-:W4:Y:S04]  /*03a0*/  LDG.E.U8 R18, desc[UR4][R6.64+0x4] ;  /* 0x0000040406127981 */ /* 0x000f28000c1e1100 */
[----:B------:R-:W4:Y:S04]  /*03b0*/  LDG.E.U8 R19, desc[UR4][R6.64+0x3] ;  /* 0x0000030406137981 */ /* 0x000f28000c1e1100 */
[----:B------:R-:W5:Y:S04]  /*03c0*/  LDG.E.U8 R17, desc[UR4][R6.64+0x2] ;  /* 0x0000020406117981 */ /* 0x000f68000c1e1100 */
        /* <DEDUP_REMOVED lines=8> */
[----:B------:R-:W5:Y:S01]  /*0450*/  LDG.E.U8 R28, desc[UR4][R4.64+0x1] ;  /* 0x00000104041c7981 */ /* 0x000f62000c1e1100 */
[----:B------:R-:W-:-:S05]  /*0460*/  VIADD R13, R13, 0x10 ;  /* 0x000000100d0d7836 */ /* 0x000fca0000000000 */
[----:B------:R-:W-:Y:S01]  /*0470*/  ISETP.GE.AND P1, PT, R13, -0xc, PT ;  /* 0xfffffff40d00780c */ /* 0x000fe20003f26270 */
[----:B------:R-:W-:Y:S01]  /*0480*/  VIADD R12, R12, 0x10 ;  /* 0x000000100c0c7836 */ /* 0x000fe20000000000 */
[----:B--2---:R-:W-:Y:S02]  /*0490*/  PRMT R15, R16, 0x3340, R15 ;  /* 0x00003340100f7816 */ /* 0x004fe4000000000f */
[----:B---3--:R-:W-:-:S04]  /*04a0*/  PRMT R14, R21, 0x3340, R14 ;  /* 0x00003340150e7816 */ /* 0x008fc8000000000e */
[----:B------:R-:W-:Y:S02]  /*04b0*/  PRMT R15, R14, 0x5410, R15 ;  /* 0x000054100e0f7816 */ /* 0x000fe4000000000f */
[----:B----4-:R-:W-:Y:S02]  /*04c0*/  PRMT R18, R19, 0x3340, R18 ;  /* 0x0000334013127816 */ /* 0x010fe40000000012 */
[----:B-----5:R-:W-:-:S04]  /*04d0*/  PRMT R17, R24, 0x3340, R17 ;  /* 0x0000334018117816 */ /* 0x020fc80000000011 */
[----:B------:R-:W-:Y:S02]  /*04e0*/  PRMT R17, R17, 0x5410, R18 ;  /* 0x0000541011117816 */ /* 0x000fe40000000012 */
[----:B------:R-:W-:Y:S02]  /*04f0*/  PRMT R22, R23, 0x3340, R22 ;  /* 0x0000334017167816 */ /* 0x000fe40000000016 */
[----:B------:R-:W-:-:S04]  /*0500*/  PRMT R29, R29, 0x3340, R20 ;  /* 0x000033401d1d7816 */ /* 0x000fc80000000014 */
[----:B------:R-:W-:Y:S02]  /*0510*/  PRMT R29, R29, 0x5410, R22 ;  /* 0x000054101d1d7816 */ /* 0x000fe40000000016 */
[----:B------:R-:W-:Y:S02]  /*0520*/  PRMT R26, R27, 0x3340, R26 ;  /* 0x000033401b1a7816 */ /* 0x000fe4000000001a */
[----:B------:R-:W-:-:S04]  /*0530*/  PRMT R25, R28, 0x3340, R25 ;  /* 0x000033401c197816 */ /* 0x000fc80000000019 */
[----:B------:R-:W-:Y:S01]  /*0540*/  PRMT R25, R25, 0x5410, R26 ;  /* 0x0000541019197816 */ /* 0x000fe2000000001a */
[----:B------:R-:W-:Y:S04]  /*0550*/  STL [R2], R15 ;  /* 0x0000000f02007387 */ /* 0x000fe80000100800 */
[----:B------:R-:W-:Y:S04]  /*0560*/  STL [R2+0x4], R17 ;  /* 0x0000041102007387 */ /* 0x000fe80000100800 */
[----:B------:R-:W-:Y:S04]  /*0570*/  STL [R2+0x8], R29 ;  /* 0x0000081d02007387 */ /* 0x000fe80000100800 */
[----:B------:R0:W-:Y:S02]  /*0580*/  STL [R2+0xc], R25 ;  /* 0x00000c1902007387 */ /* 0x0001e40000100800 */
[----:B0-----:R-:W-:Y:S01]  /*0590*/  VIADD R2, R2, 0x10 ;  /* 0x0000001002027836 */ /* 0x001fe20000000000 */
[----:B------:R-:W-:Y:S06]  /*05a0*/  @!P1 BRA `(.L_x_8) ;  /* 0xfffffffc00309947 */ /* 0x000fec000383ffff */
.L_x_7:
[----:B------:R-:W-:Y:S05]  /*05b0*/  BSYNC.RECONVERGENT B3 ;  /* 0x0000000000037941 */ /* 0x000fea0003800200 */
.L_x_6:
[----:B------:R-:W-:Y:S01]  /*05c0*/  IMAD.MOV R4, RZ, RZ, -R13 ;  /* 0x000000ffff047224 */ /* 0x000fe200078e0a0d */
[----:B------:R-:W-:Y:S04]  /*05d0*/  BSSY.RECONVERGENT B3, `(.L_x_9) ;  /* 0x000001f000037945 */ /* 0x000fe80003800200 */
[----:B------:R-:W-:-:S13]  /*05e0*/  ISETP.GT.AND P1, PT, R4, 0x4, PT ;  /* 0x000000040400780c */ /* 0x000fda0003f24270 */
[----:B------:R-:W-:Y:S05]  /*05f0*/  @!P1 BRA `(.L_x_10) ;  /* 0x0000000000709947 */ /* 0x000fea0003800000 */
[----:B------:R-:W0:Y:S01]  /*0600*/  LDCU.64 UR8, c[0x0][0x380] ;  /* 0x00007000ff0877ac */ /* 0x000e220008000a00 */
[----:B------:R-:W-:Y:S01]  /*0610*/  VIADD R4, R12, 0x4 ;  /* 0x000000040c047836 */ /* 0x000fe20000000000 */
[----:B------:R-:W-:-:S04]  /*0620*/  SHF.R.S32.HI R5, RZ, 0x1f, R12 ;  /* 0x0000001fff057819 */ /* 0x000fc8000001140c */
[----:B------:R-:W-:Y:S02]  /*0630*/  SHF.R.S32.HI R9, RZ, 0x1f, R4 ;  /* 0x0000001fff097819 */ /* 0x000fe40000011404 */
[C---:B0-----:R-:W-:Y:S02]  /*0640*/  IADD3 R6, P0, P1, R3.reuse, UR8, R12 ;  /* 0x0000000803067c10 */ /* 0x041fe4000f91e00c */
[----:B------:R-:W-:Y:S02]  /*0650*/  IADD3 R4, P2, P3, R3, UR8, R4 ;  /* 0x0000000803047c10 */ /* 0x000fe4000fb5e004 */
[C---:B------:R-:W-:Y:S02]  /*0660*/  IADD3.X R7, PT, PT, R10.reuse, UR9, R5, P0, P1 ;  /* 0x000000090a077c10 */ /* 0x040fe400087e2405 */
[----:B------:R-:W-:-:S03]  /*0670*/  IADD3.X R5, PT, PT, R10, UR9, R9, P2, P3 ;  /* 0x000000090a057c10 */ /* 0x000fc600097e6409 */
[----:B------:R-:W2:Y:S04]  /*0680*/  LDG.E.U8 R8, desc[UR4][R6.64+0x4] ;  /* 0x0000040406087981 */ /* 0x000ea8000c1e1100 */
[----:B------:R-:W2:Y:S04]  /*0690*/  LDG.E.U8 R9, desc[UR4][R6.64+0x3] ;  /* 0x0000030406097981 */ /* 0x000ea8000c1e1100 */
[----:B------:R-:W3:Y:S04]  /*06a0*/  LDG.E.U8 R14, desc[UR4][R6.64+0x2] ;  /* 0x00000204060e7981 */ /* 0x000ee8000c1e1100 */
[----:B------:R-:W3:Y:S04]  /*06b0*/  LDG.E.U8 R15, desc[UR4][R6.64+0x1] ;  /* 0x00000104060f7981 */ /* 0x000ee8000c1e1100 */
[----:B------:R-:W4:Y:S04]  /*06c0*/  LDG.E.U8 R16, desc[UR4][R4.64+0x4] ;  /* 0x0000040404107981 */ /* 0x000f28000c1e1100 */
[----:B------:R-:W4:Y:S04]  /*06d0*/  LDG.E.U8 R17, desc[UR4][R4.64+0x3] ;  /* 0x0000030404117981 */ /* 0x000f28000c1e1100 */
[----:B------:R-:W5:Y:S04]  /*06e0*/  LDG.E.U8 R18, desc[UR4][R4.64+0x2] ;  /* 0x0000020404127981 */ /* 0x000f68000c1e1100 */
[----:B------:R-:W5:Y:S01]  /*06f0*/  LDG.E.U8 R19, desc[UR4][R4.64+0x1] ;  /* 0x0000010404137981 */ /* 0x000f62000c1e1100 */
[----:B------:R-:W-:Y:S01]  /*0700*/  PLOP3.LUT P0, PT, PT, PT, PT, 0x8, 0x80 ;  /* 0x000000000080781c */ /* 0x000fe20003f0e170 */
[----:B------:R-:W-:-:S02]  /*0710*/  VIADD R13, R13, 0x8 ;  /* 0x000000080d0d7836 */ /* 0x000fc40000000000 */
[----:B------:R-:W-:Y:S01]  /*0720*/  VIADD R12, R12, 0x8 ;  /* 0x000000080c0c7836 */ /* 0x000fe20000000000 */
[----:B--2---:R-:W-:Y:S02]  /*0730*/  PRMT R8, R9, 0x3340, R8 ;  /* 0x0000334009087816 */ /* 0x004fe40000000008 */
[----:B---3--:R-:W-:-:S04]  /*0740*/  PRMT R15, R15, 0x3340, R14 ;  /* 0x000033400f0f7816 */ /* 0x008fc8000000000e */
[----:B------:R-:W-:Y:S02]  /*0750*/  PRMT R15, R15, 0x5410, R8 ;  /* 0x000054100f0f7816 */ /* 0x000fe40000000008 */
[----:B----4-:R-:W-:-:S03]  /*0760*/  PRMT R16, R17, 0x3340, R16 ;  /* 0x0000334011107816 */ /* 0x010fc60000000010 */
[----:B------:R-:W-:Y:S01]  /*0770*/  STL [R2], R15 ;  /* 0x0000000f02007387 */ /* 0x000fe20000100800 */
[----:B-----5:R-:W-:-:S04]  /*0780*/  PRMT R19, R19, 0x3340, R18 ;  /* 0x0000334013137816 */ /* 0x020fc80000000012 */
[----:B------:R-:W-:-:S05]  /*0790*/  PRMT R19, R19, 0x5410, R16 ;  /* 0x0000541013137816 */ /* 0x000fca0000000010 */
[----:B------:R0:W-:Y:S02]  /*07a0*/  STL [R2+0x4], R19 ;  /* 0x0000041302007387 */ /* 0x0001e40000100800 */
[----:B0-----:R-:W-:-:S07]  /*07b0*/  VIADD R2, R2, 0x8 ;  /* 0x0000000802027836 */ /* 0x001fce0000000000 */
.L_x_10:
[----:B------:R-:W-:Y:S05]  /*07c0*/  BSYNC.RECONVERGENT B3 ;  /* 0x0000000000037941 */ /* 0x000fea0003800200 */
.L_x_9:
[----:B------:R-:W-:-:S13]  /*07d0*/  ISETP.NE.OR P0, PT, R13, RZ, P0 ;  /* 0x000000ff0d00720c */ /* 0x000fda0000705670 */
[----:B------:R-:W-:Y:S05]  /*07e0*/  @!P0 BREAK.RELIABLE B0 ;  /* 0x0000000000008942 */ /* 0x000fea0003800100 */
[----:B------:R-:W-:Y:S05]  /*07f0*/  @!P0 BRA `(.L_x_3) ;  /* 0x0000000000448947 */ /* 0x000fea0003800000 */
.L_x_5:
[----:B------:R-:W-:Y:S05]  /*0800*/  BSYNC.RELIABLE B0 ;  /* 0x0000000000007941 */ /* 0x000fea0003800100 */
.L_x_4:
[--C-:B------:R-:W-:Y:S02]  /*0810*/  SHF.R.S32.HI R5, RZ, 0x1f, R12.reuse ;  /* 0x0000001fff057819 */ /* 0x100fe4000001140c */
[----:B------:R-:W-:-:S04]  /*0820*/  IADD3 R4, P0, P1, R3, UR10, R12 ;  /* 0x0000000a03047c10 */ /* 0x000fc8000f91e00c */
[----:B------:R-:W-:-:S05]  /*0830*/  IADD3.X R5, PT, PT, R10, UR11, R5, P0, P1 ;  /* 0x0000000b0a057c10 */ /* 0x000fca00087e2405 */
[----:B------:R-:W2:Y:S04]  /*0840*/  LDG.E.U8 R6, desc[UR4][R4.64+0x4] ;  /* 0x0000040404067981 */ /* 0x000ea8000c1e1100 */
[----:B------:R-:W2:Y:S04]  /*0850*/  LDG.E.U8 R7, desc[UR4][R4.64+0x3] ;  /* 0x0000030404077981 */ /* 0x000ea8000c1e1100 */
[----:B------:R-:W3:Y:S04]  /*0860*/  LDG.E.U8 R8, desc[UR4][R4.64+0x2] ;  /* 0x0000020404087981 */ /* 0x000ee8000c1e1100 */
[----:B------:R-:W3:Y:S01]  /*0870*/  LDG.E.U8 R9, desc[UR4][R4.64+0x1] ;  /* 0x0000010404097981 */ /* 0x000ee2000c1e1100 */
[----:B------:R-:W-:-:S02]  /*0880*/  VIADD R13, R13, 0x4 ;  /* 0x000000040d0d7836 */ /* 0x000fc40000000000 */
[----:B------:R-:W-:-:S03]  /*0890*/  VIADD R12, R12, 0x4 ;  /* 0x000000040c0c7836 */ /* 0x000fc60000000000 */
[----:B------:R-:W-:Y:S02]  /*08a0*/  ISETP.NE.AND P0, PT, R13, RZ, PT ;  /* 0x000000ff0d00720c */ /* 0x000fe40003f05270 */
[----:B--2---:R-:W-:Y:S02]  /*08b0*/  PRMT R6, R7, 0x3340, R6 ;  /* 0x0000334007067816 */ /* 0x004fe40000000006 */
[----:B---3--:R-:W-:-:S04]  /*08c0*/  PRMT R9, R9, 0x3340, R8 ;  /* 0x0000334009097816 */ /* 0x008fc80000000008 */
[----:B------:R-:W-:-:S05]  /*08d0*/  PRMT R9, R9, 0x5410, R6 ;  /* 0x0000541009097816 */ /* 0x000fca0000000006 */
[----:B------:R0:W-:Y:S02]  /*08e0*/  STL [R2], R9 ;  /* 0x0000000902007387 */ /* 0x0001e40000100800 */
[----:B0-----:R-:W-:Y:S01]  /*08f0*/  VIADD R2, R2, 0x4 ;  /* 0x0000000402027836 */ /* 0x001fe20000000000 */
[----:B------:R-:W-:Y:S06]  /*0900*/  @P0 BRA `(.L_x_4) ;  /* 0xfffffffc00c00947 */ /* 0x000fec000383ffff */
.L_x_3:
[----:B------:R-:W-:Y:S05]  /*0910*/  BSYNC.RECONVERGENT B1 ;  /* 0x0000000000017941 */ /* 0x000fea0003800200 */
.L_x_2:
[----:B------:R-:W-:Y:S01]  /*0920*/  ISETP.NE.AND P0, PT, R11, RZ, PT ;  /* 0x000000ff0b00720c */ /* 0x000fe20003f05270 */
[----:B------:R-:W-:-:S12]  /*0930*/  BSSY.RECONVERGENT B0, `(.L_x_1) ;  /* 0x0000013000007945 */ /* 0x000fd80003800200 */
[----:B------:R-:W-:Y:S05]  /*0940*/  @!P0 BRA `(.L_x_11) ;  /* 0x0000000000448947 */ /* 0x000fea0003800000 */
[----:B------:R-:W0:Y:S01]  /*0950*/  LDCU.64 UR8, c[0x0][0x380] ;  /* 0x00007000ff0877ac */ /* 0x000e220008000a00 */
[--C-:B------:R-:W-:Y:S01]  /*0960*/  IMAD.IADD R5, R1, 0x1, R0.reuse ;  /* 0x0000000101057824 */ /* 0x100fe200078e0200 */
[--C-:B0-----:R-:W-:Y:S01]  /*0970*/  IADD3 R3, P0, P1, R3, UR8, R0.reuse ;  /* 0x0000000803037c10 */ /* 0x101fe2000f91e000 */
[----:B------:R-:W-:Y:S02]  /*0980*/  IMAD.IADD R0, R11, 0x1, R0 ;  /* 0x000000010b007824 */ /* 0x000fe400078e0200 */
[----:B------:R-:W-:Y:S01]  /*0990*/  IMAD.MOV R11, RZ, RZ, -R11 ;  /* 0x000000ffff0b7224 */ /* 0x000fe200078e0a0b */
[----:B------:R-:W-:Y:S02]  /*09a0*/  IADD3 R4, P2, PT, R3, 0x1, RZ ;  /* 0x0000000103047810 */ /* 0x000fe40007f5e0ff */
[----:B------:R-:W-:-:S05]  /*09b0*/  IADD3.X R3, PT, PT, R10, UR9, RZ, P0, P1 ;  /* 0x000000090a037c10 */ /* 0x000fca00087e24ff */
[----:B------:R-:W-:-:S07]  /*09c0*/  IMAD.X R3, RZ, RZ, R3, P2 ;  /* 0x000000ffff037224 */ /* 0x000fce00010e0603 */
.L_x_12:
[----:B------:R-:W-:-:S06]  /*09d0*/  IMAD.MOV.U32 R2, RZ, RZ, R4 ;  /* 0x000000ffff027224 */ /* 0x000fcc00078e0004 */
[----:B------:R0:W2:Y:S01]  /*09e0*/  LDG.E.U8 R2, desc[UR4][R2.64] ;  /* 0x0000000402027981 */ /* 0x0000a2000c1e1100 */
[----:B------:R-:W-:Y:S01]  /*09f0*/  VIADD R11, R11, 0x1 ;  /* 0x000000010b0b7836 */ /* 0x000fe20000000000 */
[----:B------:R-:W-:-:S04]  /*0a00*/  IADD3 R4, P1, PT, R4, 0x1, RZ ;  /* 0x0000000104047810 */ /* 0x000fc80007f3e0ff */
[----:B------:R-:W-:Y:S01]  /*0a10*/  ISETP.NE.AND P0, PT, R11, RZ, PT ;  /* 0x000000ff0b00720c */ /* 0x000fe20003f05270 */
[----:B0-----:R-:W-:Y:S01]  /*0a20*/  IMAD.X R3, RZ, RZ, R3, P1 ;  /* 0x000000ffff037224 */ /* 0x001fe200008e0603 */
[----:B--2---:R0:W-:Y:S02]  /*0a30*/  STL.U8 [R5], R2 ;  /* 0x0000000205007387 */ /* 0x0041e40000100000 */
[----:B0-----:R-:W-:-:S09]  /*0a40*/  VIADD R5, R5, 0x1 ;  /* 0x0000000105057836 */ /* 0x001fd20000000000 */
[----:B------:R-:W-:Y:S05]  /*0a50*/  @P0 BRA `(.L_x_12) ;  /* 0xfffffffc00dc0947 */ /* 0x000fea000383ffff */
.L_x_11:
[----:B------:R-:W-:Y:S05]  /*0a60*/  BSYNC.RECONVERGENT B0 ;  /* 0x0000000000007941 */ /* 0x000fea0003800200 */
.L_x_1:
[----:B------:R-:W-:Y:S05]  /*0a70*/  BSYNC.RECONVERGENT B2 ;  /* 0x0000000000027941 */ /* 0x000fea0003800200 */
.L_x_0:
[----:B------:R-:W-:Y:S05]  /*0a80*/  WARPSYNC.ALL ;  /* 0x0000000000007948 */ /* 0x000fea0003800000 */
[----:B------:R-:W-:Y:S01]  /*0a90*/  IMAD.IADD R3, R1, 0x1, R0 ;  /* 0x0000000101037824 */ /* 0x000fe200078e0200 */
[----:B------:R-:W0:Y:S04]  /*0aa0*/  LDCU.64 UR6, c[0x0][0x388] ;  /* 0x00007100ff0677ac */ /* 0x000e280008000a00 */
[----:B------:R1:W-:Y:S04]  /*0ab0*/  STL.U8 [R3], RZ ;  /* 0x000000ff03007387 */ /* 0x0003e80000100000 */
[----:B------:R-:W2:Y:S01]  /*0ac0*/  LDL.U8 R2, [R1] ;  /* 0x0000000001027983 */ /* 0x000ea20000100000 */
[----:B------:R-:W-:Y:S01]  /*0ad0*/  BSSY.RECONVERGENT B0, `(.L_x_13) ;  /* 0x0000011000007945 */ /* 0x000fe20003800200 */
[----:B------:R-:W-:Y:S01]  /*0ae0*/  IMAD.MOV.U32 R0, RZ, RZ, RZ ;  /* 0x000000ffff007224 */ /* 0x000fe200078e00ff */
[----:B--2---:R-:W-:-:S13]  /*0af0*/  ISETP.NE.AND P0, PT, R2, RZ, PT ;  /* 0x000000ff0200720c */ /* 0x004fda0003f05270 */
[----:B01----:R-:W-:Y:S05]  /*0b00*/  @!P0 BRA `(.L_x_14) ;  /* 0x0000000000348947 */ /* 0x003fea0003800000 */
[----:B------:R-:W-:Y:S01]  /*0b10*/  PRMT R4, R2, 0x7610, R4 ;  /* 0x0000761002047816 */ /* 0x000fe20000000004 */
[----:B------:R-:W-:-:S07]  /*0b20*/  IMAD.MOV.U32 R0, RZ, RZ, RZ ;  /* 0x000000ffff007224 */ /* 0x000fce00078e00ff */
.L_x_15:
[----:B------:R-:W-:-:S05]  /*0b30*/  IADD3 R2, P0, PT, R0, UR6, RZ ;  /* 0x0000000600027c10 */ /* 0x000fca000ff1e0ff */
[----:B------:R-:W-:-:S05]  /*0b40*/  IMAD.X R3, RZ, RZ, UR7, P0 ;  /* 0x00000007ff037e24 */ /* 0x000fca00080e06ff */
[----:B------:R-:W2:Y:S01]  /*0b50*/  LDG.E.U8 R2, desc[UR4][R2.64] ;  /* 0x0000000402027981 */ /* 0x000ea2000c1e1100 */
[----:B------:R-:W-:-:S04]  /*0b60*/  PRMT R5, R4, 0x9910, RZ ;  /* 0x0000991004057816 */ /* 0x000fc800000000ff */
[----:B--2---:R-:W-:-:S13]  /*0b70*/  ISETP.NE.AND P0, PT, R5, R2, PT ;  /* 0x000000020500720c */ /* 0x004fda0003f05270 */
[----:B------:R-:W-:Y:S05]  /*0b80*/  @P0 BRA `(.L_x_14) ;  /* 0x0000000000140947 */ /* 0x000fea0003800000 */
[----:B------:R-:W-:-:S06]  /*0b90*/  IMAD.IADD R4, R1, 0x1, R0 ;  /* 0x0000000101047824 */ /* 0x000fcc00078e0200 */
[----:B------:R-:W2:Y:S01]  /*0ba0*/  LDL.U8 R4, [R4+0x1] ;  /* 0x0000010004047983 */ /* 0x000ea20000100000 */
[----:B------:R-:W-:Y:S01]  /*0bb0*/  VIADD R0, R0, 0x1 ;  /* 0x0000000100007836 */ /* 0x000fe20000000000 */
[----:B--2---:R-:W-:-:S13]  /*0bc0*/  ISETP.NE.AND P0, PT, R4, RZ, PT ;  /* 0x000000ff0400720c */ /* 0x004fda0003f05270 */
[----:B------:R-:W-:Y:S05]  /*0bd0*/  @P0 BRA `(.L_x_15) ;  /* 0xfffffffc00d40947 */ /* 0x000fea000383ffff */
.L_x_14:
[----:B------:R-:W-:Y:S05]  /*0be0*/  BSYNC.RECONVERGENT B0 ;  /* 0x0000000000007941 */ /* 0x000fea0003800200 */
.L_x_13:
[----:B------:R-:W0:Y:S02]  /*0bf0*/  LDC.64 R2, c[0x0][0x3a0] ;  /* 0x0000e800ff027b82 */ /* 0x000e240000000a00 */
[----:B0-----:R-:W2:Y:S02]  /*0c00*/  LDG.E R3, desc[UR4][R2.64] ;  /* 0x0000000402037981 */ /* 0x001ea4000c1e1900 */
[----:B--2---:R-:W-:-:S13]  /*0c10*/  ISETP.NE.AND P0, PT, R0, R3, PT ;  /* 0x000000030000720c */ /* 0x004fda0003f05270 */
[----:B------:R-:W-:Y:S05]  /*0c20*/  @P0 EXIT ;  /* 0x000000000000094d */ /* 0x000fea0003800000 */
[----:B------:R-:W0:Y:S01]  /*0c30*/  S2R R0, SR_LANEID ;  /* 0x0000000000007919 */ /* 0x000e220000000000 */
[----:B------:R-:W1:Y:S01]  /*0c40*/  LDC.64 R2, c[0x0][0x398] ;  /* 0x0000e600ff027b82 */ /* 0x000e620000000a00 */
[----:B------:R-:W-:Y:S02]  /*0c50*/  VOTEU.ANY UR6, UPT, PT ;  /* 0x0000000000067886 */ /* 0x000fe400038e0100 */
[----:B------:R-:W-:Y:S02]  /*0c60*/  UFLO.U32 UR7, UR6 ;  /* 0x00000006000772bd */ /* 0x000fe400080e0000 */
[----:B------:R-:W1:Y:S04]  /*0c70*/  POPC R5, UR6 ;  /* 0x0000000600057d09 */ /* 0x000e680008000000 */
[----:B0-----:R-:W-:-:S13]  /*0c80*/  ISETP.EQ.U32.AND P0, PT, R0, UR7, PT ;  /* 0x0000000700007c0c */ /* 0x001fda000bf02070 */
[----:B-1----:R-:W-:Y:S01]  /*0c90*/  @P0 REDG.E.ADD.STRONG.GPU desc[UR4][R2.64], R5 ;  /* 0x000000050200098e */ /* 0x002fe2000c12e104 */
[----:B------:R-:W-:Y:S05]  /*0ca0*/  EXIT ;  /* 0x000000000000794d */ /* 0x000fea0003800000 */
.L_x_16:
[----:B------:R-:W-:-:S00]  /*0cb0*/  BRA `(.L_x_16) ;  /* 0xfffffffc00fc7947 */ /* 0x000fc0000383ffff */
[----:B------:R-:W-:-:S00]  /*0cc0*/  NOP ;  /* 0x0000000000007918 */ /* 0x000fc00000000000 */
        /* <DEDUP_REMOVED lines=11> */
.L_x_17:


//--------------------- .nv.shared.reserved.0     --------------------------
	.section	.nv.shared.reserved.0,"aw",@nobits
	.weak		__nv_reservedSMEM_offset_0_alias
	.size		__nv_reservedSMEM_offset_0_alias, 0, 64
	.other		__nv_reservedSMEM_offset_0_alias,@"STO_CUDA_RESERVED_SHARED STV_DEFAULT"
__nv_reservedSMEM_offset_0_alias:
	.zero		0
	.zero		64


//--------------------- .nv.constant0._Z17word_count_kernelPcS_PiS0_S0_ --------------------------
	.section	.nv.constant0._Z17word_count_kernelPcS_PiS0_S0_,"a",@progbits
	.sectionflags	@""
	.align	4
.nv.constant0._Z17word_count_kernelPcS_PiS0_S0_:
	.zero		936


//--------------------- SYMBOLS --------------------------

	.type		.nv.reservedSmem.offset0,@object
	.size		.nv.reservedSmem.offset0,0x4
